//
// Generated by NVIDIA NVVM Compiler
//
// Compiler Build ID: CL-36424714
// Cuda compilation tools, release 13.0, V13.0.88
// Based on NVVM 20.0.0
//

.version 9.0
.target sm_100
.address_size 64

	// .globl	_Z4scanPiiii
.func  (.param .b64 func_retval0) __internal_accurate_pow
(
	.param .b64 __internal_accurate_pow_param_0
)
;

.visible .entry _Z4scanPiiii(
	.param .u64 .ptr .align 1 _Z4scanPiiii_param_0,
	.param .u32 _Z4scanPiiii_param_1,
	.param .u32 _Z4scanPiiii_param_2,
	.param .u32 _Z4scanPiiii_param_3
)
{
	.reg .pred 	%p<14>;
	.reg .b32 	%r<34>;
	.reg .b64 	%rd<16>;
	.reg .b64 	%fd<33>;

	ld.param.u64 	%rd1, [_Z4scanPiiii_param_0];
	ld.param.u32 	%r4, [_Z4scanPiiii_param_2];
	ld.param.u32 	%r5, [_Z4scanPiiii_param_3];
	mov.u32 	%r6, %ctaid.x;
	mov.u32 	%r7, %ntid.x;
	mov.u32 	%r8, %tid.x;
	mad.lo.s32 	%r9, %r6, %r7, %r8;
	cvt.rn.f64.s32 	%fd1, %r4;
	add.f64 	%fd2, %fd1, 0d3FF0000000000000;
	mov.f64 	%fd3, 0d4000000000000000;
	{
	.reg .b32 %temp; 
	mov.b64 	{%temp, %r1}, %fd3;
	}
	{
	.reg .b32 %temp; 
	mov.b64 	{%temp, %r10}, %fd2;
	}
	shr.u32 	%r11, %r10, 20;
	and.b32  	%r12, %r11, 2047;
	add.s32 	%r13, %r12, -1012;
	mov.b64 	%rd2, %fd2;
	shl.b64 	%rd3, %rd2, %r13;
	setp.eq.s64 	%p1, %rd3, -9223372036854775808;
	{ // callseq 0, 0
	.param .b64 param0;
	st.param.f64 	[param0], %fd2;
	.param .b64 retval0;
	call.uni (retval0), 
	__internal_accurate_pow, 
	(
	param0
	);
	ld.param.f64 	%fd4, [retval0];
	} // callseq 0
	setp.lt.s32 	%p2, %r1, 0;
	neg.f64 	%fd6, %fd4;
	selp.f64 	%fd7, %fd6, %fd4, %p1;
	selp.f64 	%fd8, %fd7, %fd4, %p2;
	cvt.rzi.f64.f64 	%fd9, %fd2;
	setp.neu.f64 	%p3, %fd2, %fd9;
	selp.f64 	%fd10, 0dFFF8000000000000, %fd8, %p3;
	selp.f64 	%fd11, %fd10, %fd8, %p2;
	add.f64 	%fd12, %fd2, 0d4000000000000000;
	{
	.reg .b32 %temp; 
	mov.b64 	{%temp, %r14}, %fd12;
	}
	and.b32  	%r15, %r14, 2146435072;
	setp.eq.s32 	%p4, %r15, 2146435072;
	abs.f64 	%fd13, %fd2;
	setp.eq.f64 	%p5, %fd13, 0d7FF0000000000000;
	setp.lt.s32 	%p6, %r10, 0;
	selp.b32 	%r16, 0, 2146435072, %p6;
	mov.b32 	%r17, 0;
	mov.b64 	%fd14, {%r17, %r16};
	selp.f64 	%fd15, %fd14, %fd11, %p4;
	selp.f64 	%fd16, %fd15, %fd11, %p5;
	setp.eq.f64 	%p7, %fd2, 0d0000000000000000;
	selp.f64 	%fd17, 0d3FF0000000000000, %fd16, %p7;
	cvt.rn.f64.s32 	%fd18, %r9;
	mul.f64 	%fd19, %fd17, %fd18;
	cvt.rzi.s32.f64 	%r2, %fd19;
	add.s32 	%r18, %r4, 1;
	setp.eq.s32 	%p8, %r18, 0;
	cvt.rn.f64.s32 	%fd20, %r18;
	{
	.reg .b32 %temp; 
	mov.b64 	{%temp, %r19}, %fd20;
	}
	shr.u32 	%r20, %r19, 20;
	and.b32  	%r21, %r20, 2047;
	add.s32 	%r22, %r21, -1012;
	mov.b64 	%rd5, %fd20;
	shl.b64 	%rd6, %rd5, %r22;
	setp.eq.s64 	%p9, %rd6, -9223372036854775808;
	{ // callseq 1, 0
	.param .b64 param0;
	st.param.f64 	[param0], %fd20;
	.param .b64 retval0;
	call.uni (retval0), 
	__internal_accurate_pow, 
	(
	param0
	);
	ld.param.f64 	%fd21, [retval0];
	} // callseq 1
	neg.f64 	%fd23, %fd21;
	selp.f64 	%fd24, %fd23, %fd21, %p9;
	selp.f64 	%fd25, %fd24, %fd21, %p2;
	selp.f64 	%fd26, 0d3FF0000000000000, %fd25, %p8;
	cvt.rzi.s32.f64 	%r23, %fd26;
	add.s32 	%r3, %r2, %r23;
	setp.gt.s32 	%p10, %r3, %r5;
	@%p10 bra 	$L__BB0_2;
	setp.lt.s32 	%p11, %r1, 0;
	cvta.to.global.u64 	%rd8, %rd1;
	{
	.reg .b32 %temp; 
	mov.b64 	{%temp, %r24}, %fd1;
	}
	shr.u32 	%r25, %r24, 20;
	and.b32  	%r26, %r25, 2047;
	add.s32 	%r27, %r26, -1012;
	mov.b64 	%rd9, %fd1;
	shl.b64 	%rd10, %rd9, %r27;
	setp.eq.s64 	%p12, %rd10, -9223372036854775808;
	{ // callseq 2, 0
	.param .b64 param0;
	st.param.f64 	[param0], %fd1;
	.param .b64 retval0;
	call.uni (retval0), 
	__internal_accurate_pow, 
	(
	param0
	);
	ld.param.f64 	%fd27, [retval0];
	} // callseq 2
	neg.f64 	%fd29, %fd27;
	selp.f64 	%fd30, %fd29, %fd27, %p12;
	selp.f64 	%fd31, %fd30, %fd27, %p11;
	setp.eq.s32 	%p13, %r4, 0;
	selp.f64 	%fd32, 0d3FF0000000000000, %fd31, %p13;
	cvt.rzi.s32.f64 	%r28, %fd32;
	add.s32 	%r29, %r2, %r28;
	add.s32 	%r30, %r29, -1;
	mul.wide.s32 	%rd12, %r30, 4;
	add.s64 	%rd13, %rd8, %rd12;
	ld.global.u32 	%r31, [%rd13];
	mul.wide.s32 	%rd14, %r3, 4;
	add.s64 	%rd15, %rd8, %rd14;
	ld.global.u32 	%r32, [%rd15+-4];
	add.s32 	%r33, %r32, %r31;
	st.global.u32 	[%rd15+-4], %r33;
$L__BB0_2:
	ret;

}
	// .globl	_Z10down_sweepPiiii
.visible .entry _Z10down_sweepPiiii(
	.param .u64 .ptr .align 1 _Z10down_sweepPiiii_param_0,
	.param .u32 _Z10down_sweepPiiii_param_1,
	.param .u32 _Z10down_sweepPiiii_param_2,
	.param .u32 _Z10down_sweepPiiii_param_3
)
{
	.reg .pred 	%p<14>;
	.reg .b32 	%r<34>;
	.reg .b64 	%rd<16>;
	.reg .b64 	%fd<33>;

	ld.param.u64 	%rd1, [_Z10down_sweepPiiii_param_0];
	ld.param.u32 	%r4, [_Z10down_sweepPiiii_param_2];
	ld.param.u32 	%r5, [_Z10down_sweepPiiii_param_3];
	mov.u32 	%r6, %ctaid.x;
	mov.u32 	%r7, %ntid.x;
	mov.u32 	%r8, %tid.x;
	mad.lo.s32 	%r9, %r6, %r7, %r8;
	cvt.rn.f64.s32 	%fd1, %r4;
	add.f64 	%fd2, %fd1, 0d3FF0000000000000;
	mov.f64 	%fd3, 0d4000000000000000;
	{
	.reg .b32 %temp; 
	mov.b64 	{%temp, %r1}, %fd3;
	}
	{
	.reg .b32 %temp; 
	mov.b64 	{%temp, %r10}, %fd2;
	}
	shr.u32 	%r11, %r10, 20;
	and.b32  	%r12, %r11, 2047;
	add.s32 	%r13, %r12, -1012;
	mov.b64 	%rd2, %fd2;
	shl.b64 	%rd3, %rd2, %r13;
	setp.eq.s64 	%p1, %rd3, -9223372036854775808;
	{ // callseq 3, 0
	.param .b64 param0;
	st.param.f64 	[param0], %fd2;
	.param .b64 retval0;
	call.uni (retval0), 
	__internal_accurate_pow, 
	(
	param0
	);
	ld.param.f64 	%fd4, [retval0];
	} // callseq 3
	setp.lt.s32 	%p2, %r1, 0;
	neg.f64 	%fd6, %fd4;
	selp.f64 	%fd7, %fd6, %fd4, %p1;
	selp.f64 	%fd8, %fd7, %fd4, %p2;
	cvt.rzi.f64.f64 	%fd9, %fd2;
	setp.neu.f64 	%p3, %fd2, %fd9;
	selp.f64 	%fd10, 0dFFF8000000000000, %fd8, %p3;
	selp.f64 	%fd11, %fd10, %fd8, %p2;
	add.f64 	%fd12, %fd2, 0d4000000000000000;
	{
	.reg .b32 %temp; 
	mov.b64 	{%temp, %r14}, %fd12;
	}
	and.b32  	%r15, %r14, 2146435072;
	setp.eq.s32 	%p4, %r15, 2146435072;
	abs.f64 	%fd13, %fd2;
	setp.eq.f64 	%p5, %fd13, 0d7FF0000000000000;
	setp.lt.s32 	%p6, %r10, 0;
	selp.b32 	%r16, 0, 2146435072, %p6;
	mov.b32 	%r17, 0;
	mov.b64 	%fd14, {%r17, %r16};
	selp.f64 	%fd15, %fd14, %fd11, %p4;
	selp.f64 	%fd16, %fd15, %fd11, %p5;
	setp.eq.f64 	%p7, %fd2, 0d0000000000000000;
	selp.f64 	%fd17, 0d3FF0000000000000, %fd16, %p7;
	cvt.rn.f64.s32 	%fd18, %r9;
	mul.f64 	%fd19, %fd17, %fd18;
	cvt.rzi.s32.f64 	%r2, %fd19;
	add.s32 	%r18, %r4, 1;
	setp.eq.s32 	%p8, %r18, 0;
	cvt.rn.f64.s32 	%fd20, %r18;
	{
	.reg .b32 %temp; 
	mov.b64 	{%temp, %r19}, %fd20;
	}
	shr.u32 	%r20, %r19, 20;
	and.b32  	%r21, %r20, 2047;
	add.s32 	%r22, %r21, -1012;
	mov.b64 	%rd5, %fd20;
	shl.b64 	%rd6, %rd5, %r22;
	setp.eq.s64 	%p9, %rd6, -9223372036854775808;
	{ // callseq 4, 0
	.param .b64 param0;
	st.param.f64 	[param0], %fd20;
	.param .b64 retval0;
	call.uni (retval0), 
	__internal_accurate_pow, 
	(
	param0
	);
	ld.param.f64 	%fd21, [retval0];
	} // callseq 4
	neg.f64 	%fd23, %fd21;
	selp.f64 	%fd24, %fd23, %fd21, %p9;
	selp.f64 	%fd25, %fd24, %fd21, %p2;
	selp.f64 	%fd26, 0d3FF0000000000000, %fd25, %p8;
	cvt.rzi.s32.f64 	%r23, %fd26;
	add.s32 	%r3, %r2, %r23;
	setp.gt.s32 	%p10, %r3, %r5;
	@%p10 bra 	$L__BB1_2;
	setp.lt.s32 	%p11, %r1, 0;
	cvta.to.global.u64 	%rd8, %rd1;
	{
	.reg .b32 %temp; 
	mov.b64 	{%temp, %r24}, %fd1;
	}
	shr.u32 	%r25, %r24, 20;
	and.b32  	%r26, %r25, 2047;
	add.s32 	%r27, %r26, -1012;
	mov.b64 	%rd9, %fd1;
	shl.b64 	%rd10, %rd9, %r27;
	setp.eq.s64 	%p12, %rd10, -9223372036854775808;
	{ // callseq 5, 0
	.param .b64 param0;
	st.param.f64 	[param0], %fd1;
	.param .b64 retval0;
	call.uni (retval0), 
	__internal_accurate_pow, 
	(
	param0
	);
	ld.param.f64 	%fd27, [retval0];
	} // callseq 5
	neg.f64 	%fd29, %fd27;
	selp.f64 	%fd30, %fd29, %fd27, %p12;
	selp.f64 	%fd31, %fd30, %fd27, %p11;
	setp.eq.s32 	%p13, %r4, 0;
	selp.f64 	%fd32, 0d3FF0000000000000, %fd31, %p13;
	cvt.rzi.s32.f64 	%r28, %fd32;
	add.s32 	%r29, %r2, %r28;
	add.s32 	%r30, %r29, -1;
	mul.wide.s32 	%rd12, %r30, 4;
	add.s64 	%rd13, %rd8, %rd12;
	ld.global.u32 	%r31, [%rd13];
	mul.wide.s32 	%rd14, %r3, 4;
	add.s64 	%rd15, %rd8, %rd14;
	ld.global.u32 	%r32, [%rd15+-4];
	st.global.u32 	[%rd13], %r32;
	add.s32 	%r33, %r32, %r31;
	st.global.u32 	[%rd15+-4], %r33;
$L__BB1_2:
	ret;

}
	// .globl	_Z8quickfixPii
.visible .entry _Z8quickfixPii(
	.param .u64 .ptr .align 1 _Z8quickfixPii_param_0,
	.param .u32 _Z8quickfixPii_param_1
)
{
	.reg .b32 	%r<3>;
	.reg .b64 	%rd<5>;

	ld.param.u64 	%rd1, [_Z8quickfixPii_param_0];
	ld.param.u32 	%r1, [_Z8quickfixPii_param_1];
	cvta.to.global.u64 	%rd2, %rd1;
	mul.wide.s32 	%rd3, %r1, 4;
	add.s64 	%rd4, %rd2, %rd3;
	mov.b32 	%r2, 0;
	st.global.u32 	[%rd4+-4], %r2;
	ret;

}
.func  (.param .b64 func_retval0) __internal_accurate_pow(
	.param .b64 __internal_accurate_pow_param_0
)
{
	.reg .pred 	%p<8>;
	.reg .b32 	%r<46>;
	.reg .b32 	%f<3>;
	.reg .b64 	%fd<109>;

	ld.param.f64 	%fd10, [__internal_accurate_pow_param_0];
	mov.f64 	%fd11, 0d4000000000000000;
	{
	.reg .b32 %temp; 
	mov.b64 	{%temp, %r8}, %fd11;
	}
	{
	.reg .b32 %temp; 
	mov.b64 	{%r9, %temp}, %fd11;
	}
	shr.u32 	%r10, %r8, 20;
	setp.lt.u32 	%p1, %r8, 1048576;
	mov.f64 	%fd12, 0d4360000000000000;
	{
	.reg .b32 %temp; 
	mov.b64 	{%temp, %r11}, %fd12;
	}
	{
	.reg .b32 %temp; 
	mov.b64 	{%r12, %temp}, %fd12;
	}
	shr.u32 	%r13, %r11, 20;
	add.s32 	%r14, %r13, -54;
	selp.b32 	%r15, %r12, %r9, %p1;
	selp.b32 	%r16, %r11, %r8, %p1;
	selp.b32 	%r1, %r14, %r10, %p1;
	add.s32 	%r45, %r1, -1023;
	and.b32  	%r17, %r16, -2146435073;
	or.b32  	%r18, %r17, 1072693248;
	mov.b64 	%fd107, {%r15, %r18};
	setp.lt.u32 	%p2, %r18, 1073127583;
	@%p2 bra 	$L__BB3_2;
	{
	.reg .b32 %temp; 
	mov.b64 	{%r19, %temp}, %fd107;
	}
	{
	.reg .b32 %temp; 
	mov.b64 	{%temp, %r20}, %fd107;
	}
	add.s32 	%r21, %r20, -1048576;
	mov.b64 	%fd107, {%r19, %r21};
	add.s32 	%r45, %r1, -1022;
$L__BB3_2:
	add.f64 	%fd13, %fd107, 0dBFF0000000000000;
	add.f64 	%fd14, %fd107, 0d3FF0000000000000;
	rcp.approx.ftz.f64 	%fd15, %fd14;
	neg.f64 	%fd16, %fd14;
	fma.rn.f64 	%fd17, %fd16, %fd15, 0d3FF0000000000000;
	fma.rn.f64 	%fd18, %fd17, %fd17, %fd17;
	fma.rn.f64 	%fd19, %fd18, %fd15, %fd15;
	mul.f64 	%fd20, %fd13, %fd19;
	fma.rn.f64 	%fd21, %fd13, %fd19, %fd20;
	mul.f64 	%fd22, %fd21, %fd21;
	fma.rn.f64 	%fd23, %fd22, 0d3EB0F5FF7D2CAFE2, 0d3ED0F5D241AD3B5A;
	fma.rn.f64 	%fd24, %fd23, %fd22, 0d3EF3B20A75488A3F;
	fma.rn.f64 	%fd25, %fd24, %fd22, 0d3F1745CDE4FAECD5;
	fma.rn.f64 	%fd26, %fd25, %fd22, 0d3F3C71C7258A578B;
	fma.rn.f64 	%fd27, %fd26, %fd22, 0d3F6249249242B910;
	fma.rn.f64 	%fd28, %fd27, %fd22, 0d3F89999999999DFB;
	sub.f64 	%fd29, %fd13, %fd21;
	add.f64 	%fd30, %fd29, %fd29;
	neg.f64 	%fd31, %fd21;
	fma.rn.f64 	%fd32, %fd31, %fd13, %fd30;
	mul.f64 	%fd33, %fd19, %fd32;
	fma.rn.f64 	%fd34, %fd22, %fd28, 0d3FB5555555555555;
	mov.f64 	%fd35, 0d3FB5555555555555;
	sub.f64 	%fd36, %fd35, %fd34;
	fma.rn.f64 	%fd37, %fd22, %fd28, %fd36;
	add.f64 	%fd38, %fd37, 0dBC46A4CB00B9E7B0;
	add.f64 	%fd39, %fd34, %fd38;
	sub.f64 	%fd40, %fd34, %fd39;
	add.f64 	%fd41, %fd38, %fd40;
	mul.rn.f64 	%fd42, %fd21, %fd21;
	neg.f64 	%fd43, %fd42;
	fma.rn.f64 	%fd44, %fd21, %fd21, %fd43;
	{
	.reg .b32 %temp; 
	mov.b64 	{%r22, %temp}, %fd33;
	}
	{
	.reg .b32 %temp; 
	mov.b64 	{%temp, %r23}, %fd33;
	}
	add.s32 	%r24, %r23, 1048576;
	mov.b64 	%fd45, {%r22, %r24};
	fma.rn.f64 	%fd46, %fd21, %fd45, %fd44;
	mul.rn.f64 	%fd47, %fd42, %fd21;
	neg.f64 	%fd48, %fd47;
	fma.rn.f64 	%fd49, %fd42, %fd21, %fd48;
	fma.rn.f64 	%fd50, %fd42, %fd33, %fd49;
	fma.rn.f64 	%fd51, %fd46, %fd21, %fd50;
	mul.rn.f64 	%fd52, %fd39, %fd47;
	neg.f64 	%fd53, %fd52;
	fma.rn.f64 	%fd54, %fd39, %fd47, %fd53;
	fma.rn.f64 	%fd55, %fd39, %fd51, %fd54;
	fma.rn.f64 	%fd56, %fd41, %fd47, %fd55;
	add.f64 	%fd57, %fd52, %fd56;
	sub.f64 	%fd58, %fd52, %fd57;
	add.f64 	%fd59, %fd56, %fd58;
	add.f64 	%fd60, %fd21, %fd57;
	sub.f64 	%fd61, %fd21, %fd60;
	add.f64 	%fd62, %fd57, %fd61;
	add.f64 	%fd63, %fd59, %fd62;
	add.f64 	%fd64, %fd33, %fd63;
	add.f64 	%fd65, %fd60, %fd64;
	sub.f64 	%fd66, %fd60, %fd65;
	add.f64 	%fd67, %fd64, %fd66;
	xor.b32  	%r25, %r45, -2147483648;
	mov.b32 	%r26, 1127219200;
	mov.b64 	%fd68, {%r25, %r26};
	mov.b32 	%r27, -2147483648;
	mov.b64 	%fd69, {%r27, %r26};
	sub.f64 	%fd70, %fd68, %fd69;
	fma.rn.f64 	%fd71, %fd70, 0d3FE62E42FEFA39EF, %fd65;
	fma.rn.f64 	%fd72, %fd70, 0dBFE62E42FEFA39EF, %fd71;
	sub.f64 	%fd73, %fd72, %fd65;
	sub.f64 	%fd74, %fd67, %fd73;
	fma.rn.f64 	%fd75, %fd70, 0d3C7ABC9E3B39803F, %fd74;
	add.f64 	%fd76, %fd71, %fd75;
	sub.f64 	%fd77, %fd71, %fd76;
	add.f64 	%fd78, %fd75, %fd77;
	{
	.reg .b32 %temp; 
	mov.b64 	{%temp, %r28}, %fd10;
	}
	{
	.reg .b32 %temp; 
	mov.b64 	{%r29, %temp}, %fd10;
	}
	shl.b32 	%r30, %r28, 1;
	setp.gt.u32 	%p3, %r30, -33554433;
	and.b32  	%r31, %r28, -15728641;
	selp.b32 	%r32, %r31, %r28, %p3;
	mov.b64 	%fd79, {%r29, %r32};
	mul.rn.f64 	%fd80, %fd76, %fd79;
	neg.f64 	%fd81, %fd80;
	fma.rn.f64 	%fd82, %fd76, %fd79, %fd81;
	fma.rn.f64 	%fd83, %fd78, %fd79, %fd82;
	add.f64 	%fd4, %fd80, %fd83;
	sub.f64 	%fd84, %fd80, %fd4;
	add.f64 	%fd5, %fd83, %fd84;
	fma.rn.f64 	%fd85, %fd4, 0d3FF71547652B82FE, 0d4338000000000000;
	{
	.reg .b32 %temp; 
	mov.b64 	{%r5, %temp}, %fd85;
	}
	mov.f64 	%fd86, 0dC338000000000000;
	add.rn.f64 	%fd87, %fd85, %fd86;
	fma.rn.f64 	%fd88, %fd87, 0dBFE62E42FEFA39EF, %fd4;
	fma.rn.f64 	%fd89, %fd87, 0dBC7ABC9E3B39803F, %fd88;
	fma.rn.f64 	%fd90, %fd89, 0d3E5ADE1569CE2BDF, 0d3E928AF3FCA213EA;
	fma.rn.f64 	%fd91, %fd90, %fd89, 0d3EC71DEE62401315;
	fma.rn.f64 	%fd92, %fd91, %fd89, 0d3EFA01997C89EB71;
	fma.rn.f64 	%fd93, %fd92, %fd89, 0d3F2A01A014761F65;
	fma.rn.f64 	%fd94, %fd93, %fd89, 0d3F56C16C1852B7AF;
	fma.rn.f64 	%fd95, %fd94, %fd89, 0d3F81111111122322;
	fma.rn.f64 	%fd96, %fd95, %fd89, 0d3FA55555555502A1;
	fma.rn.f64 	%fd97, %fd96, %fd89, 0d3FC5555555555511;
	fma.rn.f64 	%fd98, %fd97, %fd89, 0d3FE000000000000B;
	fma.rn.f64 	%fd99, %fd98, %fd89, 0d3FF0000000000000;
	fma.rn.f64 	%fd100, %fd99, %fd89, 0d3FF0000000000000;
	{
	.reg .b32 %temp; 
	mov.b64 	{%r6, %temp}, %fd100;
	}
	{
	.reg .b32 %temp; 
	mov.b64 	{%temp, %r7}, %fd100;
	}
	shl.b32 	%r33, %r5, 20;
	add.s32 	%r34, %r33, %r7;
	mov.b64 	%fd108, {%r6, %r34};
	{
	.reg .b32 %temp; 
	mov.b64 	{%temp, %r35}, %fd4;
	}
	mov.b32 	%f2, %r35;
	abs.f32 	%f1, %f2;
	setp.lt.f32 	%p4, %f1, 0f4086232B;
	@%p4 bra 	$L__BB3_5;
	setp.lt.f64 	%p5, %fd4, 0d0000000000000000;
	add.f64 	%fd101, %fd4, 0d7FF0000000000000;
	selp.f64 	%fd108, 0d0000000000000000, %fd101, %p5;
	setp.geu.f32 	%p6, %f1, 0f40874800;
	@%p6 bra 	$L__BB3_5;
	shr.u32 	%r36, %r5, 31;
	add.s32 	%r37, %r5, %r36;
	shr.s32 	%r38, %r37, 1;
	shl.b32 	%r39, %r38, 20;
	add.s32 	%r40, %r7, %r39;
	mov.b64 	%fd102, {%r6, %r40};
	sub.s32 	%r41, %r5, %r38;
	shl.b32 	%r42, %r41, 20;
	add.s32 	%r43, %r42, 1072693248;
	mov.b32 	%r44, 0;
	mov.b64 	%fd103, {%r44, %r43};
	mul.f64 	%fd108, %fd103, %fd102;
$L__BB3_5:
	abs.f64 	%fd104, %fd108;
	setp.eq.f64 	%p7, %fd104, 0d7FF0000000000000;
	fma.rn.f64 	%fd105, %fd108, %fd5, %fd108;
	selp.f64 	%fd106, %fd108, %fd105, %p7;
	st.param.f64 	[func_retval0], %fd106;
	ret;

}


// ===== COMPILED SASS (sm_100) =====

	.target	sm_100

	.elftype	@"ET_EXEC"


//--------------------- .note.nv.tkinfo           --------------------------
	.section	.note.nv.tkinfo,"",@"SHT_NOTE"
	.sectionflags	@"SHF_NOTE_NV_TKINFO"
	.tkinfo
        /*0018*/ 	.word	0x00000002
        /*0030*/ 	.string	""
        /*0030*/ 	.string	"ptxas"
        /*0030*/ 	.string	"Cuda compilation tools, release 13.0, V13.0.88"
        /*0030*/ 	.string	"Build cuda_13.0.r13.0/compiler.36424714_0"
        /*0030*/ 	.string	"-arch sm_100 -m 64 "



//--------------------- .note.nv.cuinfo           --------------------------
	.section	.note.nv.cuinfo,"",@"SHT_NOTE"
	.sectionflags	@"SHF_NOTE_NV_CUINFO"
        /*0018*/ 	.short	0x0002
        /*001a*/ 	.short	0x0064
        /*001c*/ 	.short	0x0082
	.zero		2


//--------------------- .nv.info                  --------------------------
	.section	.nv.info,"",@"SHT_CUDA_INFO"
	.align	4


	//----- nvinfo : EIATTR_REGCOUNT
	.align		4
        /*0000*/ 	.byte	0x04, 0x2f
        /*0002*/ 	.short	(.L_1 - .L_0)
	.align		4
.L_0:
        /*0004*/ 	.word	index@(_Z4scanPiiii)
        /*0008*/ 	.word	0x0000001e


	//----- nvinfo : EIATTR_FRAME_SIZE
	.align		4
.L_1:
        /*000c*/ 	.byte	0x04, 0x11
        /*000e*/ 	.short	(.L_3 - .L_2)
	.align		4
.L_2:
        /*0010*/ 	.word	index@($_Z4scanPiiii$__internal_accurate_pow)
        /*0014*/ 	.word	0x00000000


	//----- nvinfo : EIATTR_FRAME_SIZE
	.align		4
.L_3:
        /*0018*/ 	.byte	0x04, 0x11
        /*001a*/ 	.short	(.L_5 - .L_4)
	.align		4
.L_4:
        /*001c*/ 	.word	index@(_Z4scanPiiii)
        /*0020*/ 	.word	0x00000000


	//----- nvinfo : EIATTR_REGCOUNT
	.align		4
.L_5:
        /*0024*/ 	.byte	0x04, 0x2f
        /*0026*/ 	.short	(.L_7 - .L_6)
	.align		4
.L_6:
        /*0028*/ 	.word	index@(_Z10down_sweepPiiii)
        /*002c*/ 	.word	0x0000001e


	//----- nvinfo : EIATTR_FRAME_SIZE
	.align		4
.L_7:
        /*0030*/ 	.byte	0x04, 0x11
        /*0032*/ 	.short	(.L_9 - .L_8)
	.align		4
.L_8:
        /*0034*/ 	.word	index@($_Z10down_sweepPiiii$__internal_accurate_pow)
        /*0038*/ 	.word	0x00000000


	//----- nvinfo : EIATTR_FRAME_SIZE
	.align		4
.L_9:
        /*003c*/ 	.byte	0x04, 0x11
        /*003e*/ 	.short	(.L_11 - .L_10)
	.align		4
.L_10:
        /*0040*/ 	.word	index@(_Z10down_sweepPiiii)
        /*0044*/ 	.word	0x00000000


	//----- nvinfo : EIATTR_REGCOUNT
	.align		4
.L_11:
        /*0048*/ 	.byte	0x04, 0x2f
        /*004a*/ 	.short	(.L_13 - .L_12)
	.align		4
.L_12:
        /*004c*/ 	.word	index@(_Z8quickfixPii)
        /*0050*/ 	.word	0x00000008


	//----- nvinfo : EIATTR_FRAME_SIZE
	.align		4
.L_13:
        /*0054*/ 	.byte	0x04, 0x11
        /*0056*/ 	.short	(.L_15 - .L_14)
	.align		4
.L_14:
        /*0058*/ 	.word	index@(_Z8quickfixPii)
        /*005c*/ 	.word	0x00000000


	//----- nvinfo : EIATTR_MIN_STACK_SIZE
	.align		4
.L_15:
        /*0060*/ 	.byte	0x04, 0x12
        /*0062*/ 	.short	(.L_17 - .L_16)
	.align		4
.L_16:
        /*0064*/ 	.word	index@(_Z8quickfixPii)
        /*0068*/ 	.word	0x00000000


	//----- nvinfo : EIATTR_MIN_STACK_SIZE
	.align		4
.L_17:
        /*006c*/ 	.byte	0x04, 0x12
        /*006e*/ 	.short	(.L_19 - .L_18)
	.align		4
.L_18:
        /*0070*/ 	.word	index@(_Z10down_sweepPiiii)
        /*0074*/ 	.word	0x00000000


	//----- nvinfo : EIATTR_MIN_STACK_SIZE
	.align		4
.L_19:
        /*0078*/ 	.byte	0x04, 0x12
        /*007a*/ 	.short	(.L_21 - .L_20)
	.align		4
.L_20:
        /*007c*/ 	.word	index@(_Z4scanPiiii)
        /*0080*/ 	.word	0x00000000
.L_21:


//--------------------- .nv.compat                --------------------------
	.section	.nv.compat,"",@"SHT_CUDA_COMPAT_INFO"
	.align	4
        /*0000*/ 	.byte	0x02, 0x09, 0x00, 0x00, 0x02, 0x02, 0x01, 0x00, 0x02, 0x05, 0x05, 0x00, 0x03, 0x07, 0x01, 0x01
        /*0010*/ 	.byte	0x02, 0x03, 0x00, 0x00, 0x02, 0x06, 0x01, 0x00, 0x04, 0x0b, 0x08, 0x00, 0x01, 0x00, 0x00, 0x00
        /*0020*/ 	.byte	0x00, 0x00, 0x00, 0x00


//--------------------- .nv.info._Z8quickfixPii   --------------------------
	.section	.nv.info._Z8quickfixPii,"",@"SHT_CUDA_INFO"
	.sectionflags	@""
	.align	4


	//----- nvinfo : EIATTR_CUDA_API_VERSION
	.align		4
        /*0000*/ 	.byte	0x04, 0x37
        /*0002*/ 	.short	(.L_23 - .L_22)
.L_22:
        /*0004*/ 	.word	0x00000082


	//----- nvinfo : EIATTR_KPARAM_INFO
	.align		4
.L_23:
        /*0008*/ 	.byte	0x04, 0x17
        /*000a*/ 	.short	(.L_25 - .L_24)
.L_24:
        /*000c*/ 	.word	0x00000000
        /*0010*/ 	.short	0x0001
        /*0012*/ 	.short	0x0008
        /*0014*/ 	.byte	0x00, 0xf0, 0x11, 0x00


	//----- nvinfo : EIATTR_KPARAM_INFO
	.align		4
.L_25:
        /*0018*/ 	.byte	0x04, 0x17
        /*001a*/ 	.short	(.L_27 - .L_26)
.L_26:
        /*001c*/ 	.word	0x00000000
        /*0020*/ 	.short	0x0000
        /*0022*/ 	.short	0x0000
        /*0024*/ 	.byte	0x00, 0xf5, 0x21, 0x00


	//----- nvinfo : EIATTR_SPARSE_MMA_MASK
	.align		4
.L_27:
        /*0028*/ 	.byte	0x03, 0x50
        /*002a*/ 	.short	0x0000


	//----- nvinfo : EIATTR_MAXREG_COUNT
	.align		4
        /*002c*/ 	.byte	0x03, 0x1b
        /*002e*/ 	.short	0x00ff


	//----- nvinfo : EIATTR_MERCURY_ISA_VERSION
	.align		4
        /*0030*/ 	.byte	0x03, 0x5f
        /*0032*/ 	.short	0x0101


	//----- nvinfo : EIATTR_VRC_CTA_INIT_COUNT
	.align		4
        /*0034*/ 	.byte	0x02, 0x4a
	.zero		1
	.zero		1


	//----- nvinfo : EIATTR_EXIT_INSTR_OFFSETS
	.align		4
        /*0038*/ 	.byte	0x04, 0x1c
        /*003a*/ 	.short	(.L_29 - .L_28)


	//   ....[0]....
.L_28:
        /*003c*/ 	.word	0x00000060


	//----- nvinfo : EIATTR_CBANK_PARAM_SIZE
	.align		4
.L_29:
        /*0040*/ 	.byte	0x03, 0x19
        /*0042*/ 	.short	0x000c


	//----- nvinfo : EIATTR_PARAM_CBANK
	.align		4
        /*0044*/ 	.byte	0x04, 0x0a
        /*0046*/ 	.short	(.L_31 - .L_30)
	.align		4
.L_30:
        /*0048*/ 	.word	index@(.nv.constant0._Z8quickfixPii)
        /*004c*/ 	.short	0x0380
        /*004e*/ 	.short	0x000c


	//----- nvinfo : EIATTR_SW_WAR
	.align		4
.L_31:
        /*0050*/ 	.byte	0x04, 0x36
        /*0052*/ 	.short	(.L_33 - .L_32)
.L_32:
        /*0054*/ 	.word	0x00000008
.L_33:


//--------------------- .nv.info._Z10down_sweepPiiii --------------------------
	.section	.nv.info._Z10down_sweepPiiii,"",@"SHT_CUDA_INFO"
	.sectionflags	@""
	.align	4


	//----- nvinfo : EIATTR_CUDA_API_VERSION
	.align		4
        /*0000*/ 	.byte	0x04, 0x37
        /*0002*/ 	.short	(.L_35 - .L_34)
.L_34:
        /*0004*/ 	.word	0x00000082


	//----- nvinfo : EIATTR_KPARAM_INFO
	.align		4
.L_35:
        /*0008*/ 	.byte	0x04, 0x17
        /*000a*/ 	.short	(.L_37 - .L_36)
.L_36:
        /*000c*/ 	.word	0x00000000
        /*0010*/ 	.short	0x0003
        /*0012*/ 	.short	0x0010
        /*0014*/ 	.byte	0x00, 0xf0, 0x11, 0x00


	//----- nvinfo : EIATTR_KPARAM_INFO
	.align		4
.L_37:
        /*0018*/ 	.byte	0x04, 0x17
        /*001a*/ 	.short	(.L_39 - .L_38)
.L_38:
        /*001c*/ 	.word	0x00000000
        /*0020*/ 	.short	0x0002
        /*0022*/ 	.short	0x000c
        /*0024*/ 	.byte	0x00, 0xf0, 0x11, 0x00


	//----- nvinfo : EIATTR_KPARAM_INFO
	.align		4
.L_39:
        /*0028*/ 	.byte	0x04, 0x17
        /*002a*/ 	.short	(.L_41 - .L_40)
.L_40:
        /*002c*/ 	.word	0x00000000
        /*0030*/ 	.short	0x0001
        /*0032*/ 	.short	0x0008
        /*0034*/ 	.byte	0x00, 0xf0, 0x11, 0x00


	//----- nvinfo : EIATTR_KPARAM_INFO
	.align		4
.L_41:
        /*0038*/ 	.byte	0x04, 0x17
        /*003a*/ 	.short	(.L_43 - .L_42)
.L_42:
        /*003c*/ 	.word	0x00000000
        /*0040*/ 	.short	0x0000
        /*0042*/ 	.short	0x0000
        /*0044*/ 	.byte	0x00, 0xf5, 0x21, 0x00


	//----- nvinfo : EIATTR_SPARSE_MMA_MASK
	.align		4
.L_43:
        /*0048*/ 	.byte	0x03, 0x50
        /*004a*/ 	.short	0x0000


	//----- nvinfo : EIATTR_MAXREG_COUNT
	.align		4
        /*004c*/ 	.byte	0x03, 0x1b
        /*004e*/ 	.short	0x00ff


	//----- nvinfo : EIATTR_MERCURY_ISA_VERSION
	.align		4
        /*0050*/ 	.byte	0x03, 0x5f
        /*0052*/ 	.short	0x0101


	//----- nvinfo : EIATTR_VRC_CTA_INIT_COUNT
	.align		4
        /*0054*/ 	.byte	0x02, 0x4a
	.zero		1
	.zero		1


	//----- nvinfo : EIATTR_EXIT_INSTR_OFFSETS
	.align		4
        /*0058*/ 	.byte	0x04, 0x1c
        /*005a*/ 	.short	(.L_45 - .L_44)


	//   ....[0]....
.L_44:
        /*005c*/ 	.word	0x000002a0


	//   ....[1]....
        /*0060*/ 	.word	0x000003e0


	//----- nvinfo : EIATTR_CRS_STACK_SIZE
	.align		4
.L_45:
        /*0064*/ 	.byte	0x04, 0x1e
        /*0066*/ 	.short	(.L_47 - .L_46)
.L_46:
        /*0068*/ 	.word	0x00000000


	//----- nvinfo : EIATTR_CBANK_PARAM_SIZE
	.align		4
.L_47:
        /*006c*/ 	.byte	0x03, 0x19
        /*006e*/ 	.short	0x0014


	//----- nvinfo : EIATTR_PARAM_CBANK
	.align		4
        /*0070*/ 	.byte	0x04, 0x0a
        /*0072*/ 	.short	(.L_49 - .L_48)
	.align		4
.L_48:
        /*0074*/ 	.word	index@(.nv.constant0._Z10down_sweepPiiii)
        /*0078*/ 	.short	0x0380
        /*007a*/ 	.short	0x0014


	//----- nvinfo : EIATTR_SW_WAR
	.align		4
.L_49:
        /*007c*/ 	.byte	0x04, 0x36
        /*007e*/ 	.short	(.L_51 - .L_50)
.L_50:
        /*0080*/ 	.word	0x00000008
.L_51:


//--------------------- .nv.info._Z4scanPiiii     --------------------------
	.section	.nv.info._Z4scanPiiii,"",@"SHT_CUDA_INFO"
	.sectionflags	@""
	.align	4


	//----- nvinfo : EIATTR_CUDA_API_VERSION
	.align		4
        /*0000*/ 	.byte	0x04, 0x37
        /*0002*/ 	.short	(.L_53 - .L_52)
.L_52:
        /*0004*/ 	.word	0x00000082


	//----- nvinfo : EIATTR_KPARAM_INFO
	.align		4
.L_53:
        /*0008*/ 	.byte	0x04, 0x17
        /*000a*/ 	.short	(.L_55 - .L_54)
.L_54:
        /*000c*/ 	.word	0x00000000
        /*0010*/ 	.short	0x0003
        /*0012*/ 	.short	0x0010
        /*0014*/ 	.byte	0x00, 0xf0, 0x11, 0x00


	//----- nvinfo : EIATTR_KPARAM_INFO
	.align		4
.L_55:
        /*0018*/ 	.byte	0x04, 0x17
        /*001a*/ 	.short	(.L_57 - .L_56)
.L_56:
        /*001c*/ 	.word	0x00000000
        /*0020*/ 	.short	0x0002
        /*0022*/ 	.short	0x000c
        /*0024*/ 	.byte	0x00, 0xf0, 0x11, 0x00


	//----- nvinfo : EIATTR_KPARAM_INFO
	.align		4
.L_57:
        /*0028*/ 	.byte	0x04, 0x17
        /*002a*/ 	.short	(.L_59 - .L_58)
.L_58:
        /*002c*/ 	.word	0x00000000
        /*0030*/ 	.short	0x0001
        /*0032*/ 	.short	0x0008
        /*0034*/ 	.byte	0x00, 0xf0, 0x11, 0x00


	//----- nvinfo : EIATTR_KPARAM_INFO
	.align		4
.L_59:
        /*0038*/ 	.byte	0x04, 0x17
        /*003a*/ 	.short	(.L_61 - .L_60)
.L_60:
        /*003c*/ 	.word	0x00000000
        /*0040*/ 	.short	0x0000
        /*0042*/ 	.short	0x0000
        /*0044*/ 	.byte	0x00, 0xf5, 0x21, 0x00


	//----- nvinfo : EIATTR_SPARSE_MMA_MASK
	.align		4
.L_61:
        /*0048*/ 	.byte	0x03, 0x50
        /*004a*/ 	.short	0x0000


	//----- nvinfo : EIATTR_MAXREG_COUNT
	.align		4
        /*004c*/ 	.byte	0x03, 0x1b
        /*004e*/ 	.short	0x00ff


	//----- nvinfo : EIATTR_MERCURY_ISA_VERSION
	.align		4
        /*0050*/ 	.byte	0x03, 0x5f
        /*0052*/ 	.short	0x0101


	//----- nvinfo : EIATTR_VRC_CTA_INIT_COUNT
	.align		4
        /*0054*/ 	.byte	0x02, 0x4a
	.zero		1
	.zero		1


	//----- nvinfo : EIATTR_EXIT_INSTR_OFFSETS
	.align		4
        /*0058*/ 	.byte	0x04, 0x1c
        /*005a*/ 	.short	(.L_63 - .L_62)


	//   ....[0]....
.L_62:
        /*005c*/ 	.word	0x000002a0


	//   ....[1]....
        /*0060*/ 	.word	0x000003d0


	//----- nvinfo : EIATTR_CRS_STACK_SIZE
	.align		4
.L_63:
        /*0064*/ 	.byte	0x04, 0x1e
        /*0066*/ 	.short	(.L_65 - .L_64)
.L_64:
        /*0068*/ 	.word	0x00000000


	//----- nvinfo : EIATTR_CBANK_PARAM_SIZE
	.align		4
.L_65:
        /*006c*/ 	.byte	0x03, 0x19
        /*006e*/ 	.short	0x0014


	//----- nvinfo : EIATTR_PARAM_CBANK
	.align		4
        /*0070*/ 	.byte	0x04, 0x0a
        /*0072*/ 	.short	(.L_67 - .L_66)
	.align		4
.L_66:
        /*0074*/ 	.word	index@(.nv.constant0._Z4scanPiiii)
        /*0078*/ 	.short	0x0380
        /*007a*/ 	.short	0x0014


	//----- nvinfo : EIATTR_SW_WAR
	.align		4
.L_67:
        /*007c*/ 	.byte	0x04, 0x36
        /*007e*/ 	.short	(.L_69 - .L_68)
.L_68:
        /*0080*/ 	.word	0x00000008
.L_69:


//--------------------- .nv.callgraph             --------------------------
	.section	.nv.callgraph,"",@"SHT_CUDA_CALLGRAPH"
	.align	4
	.sectionentsize	8
	.align		4
        /*0000*/ 	.word	0x00000000
	.align		4
        /*0004*/ 	.word	0xffffffff
	.align		4
        /*0008*/ 	.word	0x00000000
	.align		4
        /*000c*/ 	.word	0xfffffffe
	.align		4
        /*0010*/ 	.word	0x00000000
	.align		4
        /*0014*/ 	.word	0xfffffffd
	.align		4
        /*0018*/ 	.word	0x00000000
	.align		4
        /*001c*/ 	.word	0xfffffffc


//--------------------- .text._Z8quickfixPii      --------------------------
	.section	.text._Z8quickfixPii,"ax",@progbits
	.align	128
        .global         _Z8quickfixPii
        .type           _Z8quickfixPii,@function
        .size           _Z8quickfixPii,(.L_x_7 - _Z8quickfixPii)
        .other          _Z8quickfixPii,@"STO_CUDA_ENTRY STV_DEFAULT"
_Z8quickfixPii:
.text._Z8quickfixPii:
[----:B------:R-:W-:Y:S08]  /*0000*/  LDC R1, c[0x0][0x37c] ;  /* 0x0000df00ff017b82 */ /* 0x000ff00000000800 */
[----:B------:R-:W0:Y:S01]  /*0010*/  LDC R5, c[0x0][0x388] ;  /* 0x0000e200ff057b82 */ /* 0x000e220000000800 */
[----:B------:R-:W1:Y:S07]  /*0020*/  LDCU.64 UR4, c[0x0][0x358] ;  /* 0x00006b00ff0477ac */ /* 0x000e6e0008000a00 */
[----:B------:R-:W0:Y:S02]  /*0030*/  LDC.64 R2, c[0x0][0x380] ;  /* 0x0000e000ff027b82 */ /* 0x000e240000000a00 */
[----:B0-----:R-:W-:-:S05]  /*0040*/  IMAD.WIDE R2, R5, 0x4, R2 ;  /* 0x0000000405027825 */ /* 0x001fca00078e0202 */
[----:B-1----:R-:W-:Y:S01]  /*0050*/  STG.E desc[UR4][R2.64+-0x4], RZ ;  /* 0xfffffcff02007986 */ /* 0x002fe2000c101904 */
[----:B------:R-:W-:Y:S05]  /*0060*/  EXIT ;  /* 0x000000000000794d */ /* 0x000fea0003800000 */
.L_x_0:
[----:B------:R-:W-:-:S00]  /*0070*/  BRA `(.L_x_0) ;  /* 0xfffffffc00fc7947 */ /* 0x000fc0000383ffff */
[----:B------:R-:W-:-:S00]  /*0080*/  NOP ;  /* 0x0000000000007918 */ /* 0x000fc00000000000 */
[----:B------:R-:W-:-:S00]  /*0090*/  NOP ;  /* 0x0000000000007918 */ /* 0x000fc00000000000 */
[----:B------:R-:W-:-:S00]  /*00a0*/  NOP ;  /* 0x0000000000007918 */ /* 0x000fc00000000000 */
[----:B------:R-:W-:-:S00]  /*00b0*/  NOP ;  /* 0x0000000000007918 */ /* 0x000fc00000000000 */
[----:B------:R-:W-:-:S00]  /*00c0*/  NOP ;  /* 0x0000000000007918 */ /* 0x000fc00000000000 */
[----:B------:R-:W-:-:S00]  /*00d0*/  NOP ;  /* 0x0000000000007918 */ /* 0x000fc00000000000 */
[----:B------:R-:W-:-:S00]  /*00e0*/  NOP ;  /* 0x0000000000007918 */ /* 0x000fc00000000000 */
[----:B------:R-:W-:-:S00]  /*00f0*/  NOP ;  /* 0x0000000000007918 */ /* 0x000fc00000000000 */
.L_x_7:


//--------------------- .text._Z10down_sweepPiiii --------------------------
	.section	.text._Z10down_sweepPiiii,"ax",@progbits
	.align	128
        .global         _Z10down_sweepPiiii
        .type           _Z10down_sweepPiiii,@function
        .size           _Z10down_sweepPiiii,(.L_x_5 - _Z10down_sweepPiiii)
        .other          _Z10down_sweepPiiii,@"STO_CUDA_ENTRY STV_DEFAULT"
_Z10down_sweepPiiii:
.text._Z10down_sweepPiiii:
[----:B------:R-:W-:Y:S01]  /*0000*/  LDC R1, c[0x0][0x37c] ;  /* 0x0000df00ff017b82 */ /* 0x000fe20000000800 */
[----:B------:R-:W0:Y:S01]  /*0010*/  LDCU UR5, c[0x0][0x38c] ;  /* 0x00007180ff0577ac */ /* 0x000e220008000800 */
[----:B------:R-:W1:Y:S06]  /*0020*/  S2R R3, SR_TID.X ;  /* 0x0000000000037919 */ /* 0x000e6c0000002100 */
[----:B------:R-:W1:Y:S01]  /*0030*/  S2UR UR4, SR_CTAID.X ;  /* 0x00000000000479c3 */ /* 0x000e620000002500 */
[----:B------:R-:W-:-:S07]  /*0040*/  MOV R0, 0xc0 ;  /* 0x000000c000007802 */ /* 0x000fce0000000f00 */
[----:B------:R-:W1:Y:S01]  /*0050*/  LDC R2, c[0x0][0x360] ;  /* 0x0000d800ff027b82 */ /* 0x000e620000000800 */
[----:B0-----:R-:W0:Y:S02]  /*0060*/  I2F.F64 R8, UR5 ;  /* 0x0000000500087d12 */ /* 0x001e240008201c00 */
[----:B0-----:R-:W-:Y:S01]  /*0070*/  DADD R6, R8, 1 ;  /* 0x3ff0000008067429 */ /* 0x001fe20000000000 */
[----:B-1----:R-:W-:-:S09]  /*0080*/  IMAD R2, R2, UR4, R3 ;  /* 0x0000000402027c24 */ /* 0x002fd2000f8e0203 */
[----:B------:R-:W-:Y:S02]  /*0090*/  IMAD.MOV.U32 R4, RZ, RZ, R6 ;  /* 0x000000ffff047224 */ /* 0x000fe400078e0006 */
[----:B------:R-:W-:-:S07]  /*00a0*/  IMAD.MOV.U32 R3, RZ, RZ, R7 ;  /* 0x000000ffff037224 */ /* 0x000fce00078e0007 */
[----:B------:R-:W-:Y:S05]  /*00b0*/  CALL.REL.NOINC `($_Z10down_sweepPiiii$__internal_accurate_pow) ;  /* 0x0000000000cc7944 */ /* 0x000fea0003c00000 */
[C---:B------:R-:W-:Y:S01]  /*00c0*/  DADD R4, R6.reuse, 2 ;  /* 0x4000000006047429 */ /* 0x040fe20000000000 */
[----:B------:R-:W0:Y:S01]  /*00d0*/  LDCU UR4, c[0x0][0x38c] ;  /* 0x00007180ff0477ac */ /* 0x000e220008000800 */
[----:B------:R-:W-:Y:S01]  /*00e0*/  ISETP.GE.AND P2, PT, R7, RZ, PT ;  /* 0x000000ff0700720c */ /* 0x000fe20003f46270 */
[----:B------:R-:W-:Y:S01]  /*00f0*/  DSETP.NEU.AND P0, PT, |R6|, +INF , PT ;  /* 0x7ff000000600742a */ /* 0x000fe20003f0d200 */
[----:B------:R-:W1:Y:S02]  /*0100*/  I2F.F64 R2, R2 ;  /* 0x0000000200027312 */ /* 0x000e640000201c00 */
[----:B------:R-:W-:-:S04]  /*0110*/  SEL R0, RZ, 0x7ff00000, !P2 ;  /* 0x7ff00000ff007807 */ /* 0x000fc80005000000 */
[----:B------:R-:W-:-:S04]  /*0120*/  LOP3.LUT R4, R5, 0x7ff00000, RZ, 0xc0, !PT ;  /* 0x7ff0000005047812 */ /* 0x000fc800078ec0ff */
[----:B------:R-:W-:-:S04]  /*0130*/  ISETP.NE.AND P1, PT, R4, 0x7ff00000, PT ;  /* 0x7ff000000400780c */ /* 0x000fc80003f25270 */
[----:B------:R-:W-:Y:S01]  /*0140*/  FSEL R5, R12, RZ, P1 ;  /* 0x000000ff0c057208 */ /* 0x000fe20000800000 */
[----:B0-----:R-:W-:Y:S01]  /*0150*/  UIADD3 UR4, UPT, UPT, UR4, 0x1, URZ ;  /* 0x0000000104047890 */ /* 0x001fe2000fffe0ff */
[-C--:B------:R-:W-:Y:S01]  /*0160*/  FSEL R0, R0, R13.reuse, !P1 ;  /* 0x0000000d00007208 */ /* 0x080fe20004800000 */
[----:B------:R-:W-:Y:S01]  /*0170*/  DSETP.NEU.AND P1, PT, R6, RZ, PT ;  /* 0x000000ff0600722a */ /* 0x000fe20003f2d000 */
[----:B------:R-:W-:Y:S02]  /*0180*/  FSEL R6, R5, R12, !P0 ;  /* 0x0000000c05067208 */ /* 0x000fe40004000000 */
[----:B------:R-:W-:-:S03]  /*0190*/  FSEL R13, R0, R13, !P0 ;  /* 0x0000000d000d7208 */ /* 0x000fc60004000000 */
[----:B------:R-:W-:Y:S01]  /*01a0*/  FSEL R6, R6, RZ, P1 ;  /* 0x000000ff06067208 */ /* 0x000fe20000800000 */
[----:B------:R-:W0:Y:S01]  /*01b0*/  I2F.F64 R10, UR4 ;  /* 0x00000004000a7d12 */ /* 0x000e220008201c00 */
[----:B------:R-:W-:Y:S02]  /*01c0*/  FSEL R7, R13, 1.875, P1 ;  /* 0x3ff000000d077808 */ /* 0x000fe40000800000 */
[----:B------:R-:W-:Y:S02]  /*01d0*/  ISETP.NE.AND P0, PT, RZ, UR4, PT ;  /* 0x00000004ff007c0c */ /* 0x000fe4000bf05270 */
[----:B------:R-:W-:Y:S02]  /*01e0*/  MOV R0, 0x240 ;  /* 0x0000024000007802 */ /* 0x000fe40000000f00 */
[----:B-1----:R-:W-:-:S06]  /*01f0*/  DMUL R6, R2, R6 ;  /* 0x0000000602067228 */ /* 0x002fcc0000000000 */
[----:B------:R1:W2:Y:S01]  /*0200*/  F2I.F64.TRUNC R5, R6 ;  /* 0x0000000600057311 */ /* 0x0002a2000030d100 */
[----:B0-----:R-:W-:Y:S02]  /*0210*/  IMAD.MOV.U32 R4, RZ, RZ, R10 ;  /* 0x000000ffff047224 */ /* 0x001fe400078e000a */
[----:B------:R-:W-:-:S07]  /*0220*/  IMAD.MOV.U32 R3, RZ, RZ, R11 ;  /* 0x000000ffff037224 */ /* 0x000fce00078e000b */
[----:B-12---:R-:W-:Y:S05]  /*0230*/  CALL.REL.NOINC `($_Z10down_sweepPiiii$__internal_accurate_pow) ;  /* 0x00000000006c7944 */ /* 0x006fea0003c00000 */
[----:B------:R-:W-:Y:S01]  /*0240*/  FSEL R6, R12, RZ, P0 ;  /* 0x000000ff0c067208 */ /* 0x000fe20000000000 */
[----:B------:R-:W0:Y:S01]  /*0250*/  LDCU UR4, c[0x0][0x390] ;  /* 0x00007200ff0477ac */ /* 0x000e220008000800 */
[----:B------:R-:W-:-:S04]  /*0260*/  FSEL R7, R13, 1.875, P0 ;  /* 0x3ff000000d077808 */ /* 0x000fc80000000000 */
[----:B------:R-:W1:Y:S02]  /*0270*/  F2I.F64.TRUNC R2, R6 ;  /* 0x0000000600027311 */ /* 0x000e64000030d100 */
[----:B-1----:R-:W-:-:S05]  /*0280*/  IMAD.IADD R2, R5, 0x1, R2 ;  /* 0x0000000105027824 */ /* 0x002fca00078e0202 */
[----:B0-----:R-:W-:-:S13]  /*0290*/  ISETP.GT.AND P0, PT, R2, UR4, PT ;  /* 0x0000000402007c0c */ /* 0x001fda000bf04270 */
[----:B------:R-:W-:Y:S05]  /*02a0*/  @P0 EXIT ;  /* 0x000000000000094d */ /* 0x000fea0003800000 */
[----:B------:R-:W-:Y:S01]  /*02b0*/  IMAD.MOV.U32 R4, RZ, RZ, R8 ;  /* 0x000000ffff047224 */ /* 0x000fe200078e0008 */
[----:B------:R-:W-:Y:S01]  /*02c0*/  MOV R0, 0x300 ;  /* 0x0000030000007802 */ /* 0x000fe20000000f00 */
[----:B------:R-:W-:Y:S01]  /*02d0*/  IMAD.MOV.U32 R3, RZ, RZ, R9 ;  /* 0x000000ffff037224 */ /* 0x000fe200078e0009 */
[----:B------:R-:W0:Y:S06]  /*02e0*/  LDCU.64 UR4, c[0x0][0x358] ;  /* 0x00006b00ff0477ac */ /* 0x000e2c0008000a00 */
[----:B0-----:R-:W-:Y:S05]  /*02f0*/  CALL.REL.NOINC `($_Z10down_sweepPiiii$__internal_accurate_pow) ;  /* 0x00000000003c7944 */ /* 0x001fea0003c00000 */
[----:B------:R-:W0:Y:S01]  /*0300*/  LDCU UR6, c[0x0][0x38c] ;  /* 0x00007180ff0677ac */ /* 0x000e220008000800 */
[----:B------:R-:W1:Y:S01]  /*0310*/  LDC.64 R8, c[0x0][0x380] ;  /* 0x0000e000ff087b82 */ /* 0x000e620000000a00 */
[----:B0-----:R-:W-:-:S04]  /*0320*/  ISETP.NE.AND P0, PT, RZ, UR6, PT ;  /* 0x00000006ff007c0c */ /* 0x001fc8000bf05270 */
[----:B------:R-:W-:Y:S02]  /*0330*/  FSEL R6, R12, RZ, P0 ;  /* 0x000000ff0c067208 */ /* 0x000fe40000000000 */
[----:B------:R-:W-:-:S04]  /*0340*/  FSEL R7, R13, 1.875, P0 ;  /* 0x3ff000000d077808 */ /* 0x000fc80000000000 */
[----:B------:R-:W0:Y:S02]  /*0350*/  F2I.F64.TRUNC R6, R6 ;  /* 0x0000000600067311 */ /* 0x000e24000030d100 */
[----:B0-----:R-:W-:Y:S01]  /*0360*/  IADD3 R3, PT, PT, R5, -0x1, R6 ;  /* 0xffffffff05037810 */ /* 0x001fe20007ffe006 */
[----:B-1----:R-:W-:-:S04]  /*0370*/  IMAD.WIDE R4, R2, 0x4, R8 ;  /* 0x0000000402047825 */ /* 0x002fc800078e0208 */
[----:B------:R-:W-:Y:S02]  /*0380*/  IMAD.WIDE R2, R3, 0x4, R8 ;  /* 0x0000000403027825 */ /* 0x000fe400078e0208 */
[----:B------:R-:W2:Y:S04]  /*0390*/  LDG.E R9, desc[UR4][R4.64+-0x4] ;  /* 0xfffffc0404097981 */ /* 0x000ea8000c1e1900 */
[----:B------:R-:W3:Y:S04]  /*03a0*/  LDG.E R0, desc[UR4][R2.64] ;  /* 0x0000000402007981 */ /* 0x000ee8000c1e1900 */
[----:B--2---:R-:W-:Y:S01]  /*03b0*/  STG.E desc[UR4][R2.64], R9 ;  /* 0x0000000902007986 */ /* 0x004fe2000c101904 */
[----:B---3--:R-:W-:-:S05]  /*03c0*/  IMAD.IADD R11, R0, 0x1, R9 ;  /* 0x00000001000b7824 */ /* 0x008fca00078e0209 */
[----:B------:R-:W-:Y:S01]  /*03d0*/  STG.E desc[UR4][R4.64+-0x4], R11 ;  /* 0xfffffc0b04007986 */ /* 0x000fe2000c101904 */
[----:B------:R-:W-:Y:S05]  /*03e0*/  EXIT ;  /* 0x000000000000794d */ /* 0x000fea0003800000 */
        .type           $_Z10down_sweepPiiii$__internal_accurate_pow,@function
        .size           $_Z10down_sweepPiiii$__internal_accurate_pow,(.L_x_5 - $_Z10down_sweepPiiii$__internal_accurate_pow)
$_Z10down_sweepPiiii$__internal_accurate_pow:
[----:B------:R-:W0:Y:S01]  /*03f0*/  MUFU.RCP64H R23, 2 ;  /* 0x4000000000177908 */ /* 0x000e220000001800 */
[----:B------:R-:W-:Y:S01]  /*0400*/  IMAD.MOV.U32 R10, RZ, RZ, 0x0 ;  /* 0x00000000ff0a7424 */ /* 0x000fe200078e00ff */
[----:B------:R-:W-:Y:S01]  /*0410*/  MOV R12, 0x41ad3b5a ;  /* 0x41ad3b5a000c7802 */ /* 0x000fe20000000f00 */
[----:B------:R-:W-:Y:S01]  /*0420*/  IMAD.MOV.U32 R11, RZ, RZ, 0x40000000 ;  /* 0x40000000ff0b7424 */ /* 0x000fe200078e00ff */
[----:B------:R-:W-:Y:S01]  /*0430*/  UMOV UR6, 0x7d2cafe2 ;  /* 0x7d2cafe200067882 */ /* 0x000fe20000000000 */
[----:B------:R-:W-:Y:S01]  /*0440*/  IMAD.MOV.U32 R22, RZ, RZ, RZ ;  /* 0x000000ffff167224 */ /* 0x000fe200078e00ff */
[----:B------:R-:W-:Y:S01]  /*0450*/  UMOV UR7, 0x3eb0f5ff ;  /* 0x3eb0f5ff00077882 */ /* 0x000fe20000000000 */
[----:B------:R-:W-:-:S04]  /*0460*/  IMAD.MOV.U32 R13, RZ, RZ, 0x3ed0f5d2 ;  /* 0x3ed0f5d2ff0d7424 */ /* 0x000fc800078e00ff */
[----:B0-----:R-:W-:-:S08]  /*0470*/  DFMA R10, R22, -R10, 1 ;  /* 0x3ff00000160a742b */ /* 0x001fd0000000080a */
[----:B------:R-:W-:-:S08]  /*0480*/  DFMA R10, R10, R10, R10 ;  /* 0x0000000a0a0a722b */ /* 0x000fd0000000000a */
[----:B------:R-:W-:-:S08]  /*0490*/  DFMA R22, R22, R10, R22 ;  /* 0x0000000a1616722b */ /* 0x000fd00000000016 */
[----:B------:R-:W-:-:S08]  /*04a0*/  DMUL R10, RZ, R22 ;  /* 0x00000016ff0a7228 */ /* 0x000fd00000000000 */
[----:B------:R-:W-:-:S08]  /*04b0*/  DFMA R10, RZ, R22, R10 ;  /* 0x00000016ff0a722b */ /* 0x000fd0000000000a */
[CC--:B------:R-:W-:Y:S02]  /*04c0*/  DMUL R20, R10.reuse, R10.reuse ;  /* 0x0000000a0a147228 */ /* 0x0c0fe40000000000 */
[----:B------:R-:W-:Y:S02]  /*04d0*/  DADD R14, RZ, -R10 ;  /* 0x00000000ff0e7229 */ /* 0x000fe4000000080a */
[----:B------:R-:W-:-:S04]  /*04e0*/  DMUL R26, R10, R10 ;  /* 0x0000000a0a1a7228 */ /* 0x000fc80000000000 */
[----:B------:R-:W-:Y:S01]  /*04f0*/  DFMA R12, R20, UR6, R12 ;  /* 0x00000006140c7c2b */ /* 0x000fe2000800000c */
[----:B------:R-:W-:Y:S01]  /*0500*/  UMOV UR6, 0x75488a3f ;  /* 0x75488a3f00067882 */ /* 0x000fe20000000000 */
[----:B------:R-:W-:Y:S01]  /*0510*/  UMOV UR7, 0x3ef3b20a ;  /* 0x3ef3b20a00077882 */ /* 0x000fe20000000000 */
[----:B------:R-:W-:-:S05]  /*0520*/  DADD R14, R14, R14 ;  /* 0x000000000e0e7229 */ /* 0x000fca000000000e */
[----:B------:R-:W-:Y:S01]  /*0530*/  DFMA R12, R20, R12, UR6 ;  /* 0x00000006140c7e2b */ /* 0x000fe2000800000c */
[----:B------:R-:W-:Y:S01]  /*0540*/  UMOV UR6, 0xe4faecd5 ;  /* 0xe4faecd500067882 */ /* 0x000fe20000000000 */
[----:B------:R-:W-:Y:S01]  /*0550*/  UMOV UR7, 0x3f1745cd ;  /* 0x3f1745cd00077882 */ /* 0x000fe20000000000 */
[----:B------:R-:W-:-:S05]  /*0560*/  DFMA R14, RZ, -R10, R14 ;  /* 0x8000000aff0e722b */ /* 0x000fca000000000e */
[----:B------:R-:W-:Y:S01]  /*0570*/  DFMA R12, R20, R12, UR6 ;  /* 0x00000006140c7e2b */ /* 0x000fe2000800000c */
[----:B------:R-:W-:Y:S01]  /*0580*/  UMOV UR6, 0x258a578b ;  /* 0x258a578b00067882 */ /* 0x000fe20000000000 */
[----:B------:R-:W-:Y:S01]  /*0590*/  UMOV UR7, 0x3f3c71c7 ;  /* 0x3f3c71c700077882 */ /* 0x000fe20000000000 */
[----:B------:R-:W-:Y:S02]  /*05a0*/  DMUL R14, R22, R14 ;  /* 0x0000000e160e7228 */ /* 0x000fe40000000000 */
[----:B------:R-:W-:-:S03]  /*05b0*/  DFMA R22, R10, R10, -R26 ;  /* 0x0000000a0a16722b */ /* 0x000fc6000000081a */
[----:B------:R-:W-:Y:S01]  /*05c0*/  DFMA R12, R20, R12, UR6 ;  /* 0x00000006140c7e2b */ /* 0x000fe2000800000c */
[----:B------:R-:W-:Y:S01]  /*05d0*/  UMOV UR6, 0x9242b910 ;  /* 0x9242b91000067882 */ /* 0x000fe20000000000 */
[----:B------:R-:W-:-:S06]  /*05e0*/  UMOV UR7, 0x3f624924 ;  /* 0x3f62492400077882 */ /* 0x000fcc0000000000 */
[----:B------:R-:W-:Y:S01]  /*05f0*/  DFMA R12, R20, R12, UR6 ;  /* 0x00000006140c7e2b */ /* 0x000fe2000800000c */
[----:B------:R-:W-:Y:S01]  /*0600*/  UMOV UR6, 0x99999dfb ;  /* 0x99999dfb00067882 */ /* 0x000fe20000000000 */
[----:B------:R-:W-:-:S06]  /*0610*/  UMOV UR7, 0x3f899999 ;  /* 0x3f89999900077882 */ /* 0x000fcc0000000000 */
[----:B------:R-:W-:Y:S01]  /*0620*/  DFMA R18, R20, R12, UR6 ;  /* 0x0000000614127e2b */ /* 0x000fe2000800000c */
[----:B------:R-:W-:Y:S01]  /*0630*/  UMOV UR6, 0x55555555 ;  /* 0x5555555500067882 */ /* 0x000fe20000000000 */
[----:B------:R-:W-:-:S06]  /*0640*/  UMOV UR7, 0x3fb55555 ;  /* 0x3fb5555500077882 */ /* 0x000fcc0000000000 */
[----:B------:R-:W-:-:S08]  /*0650*/  DFMA R12, R20, R18, UR6 ;  /* 0x00000006140c7e2b */ /* 0x000fd00008000012 */
[----:B------:R-:W-:Y:S01]  /*0660*/  DADD R16, -R12, UR6 ;  /* 0x000000060c107e29 */ /* 0x000fe20008000100 */
[----:B------:R-:W-:Y:S01]  /*0670*/  UMOV UR6, 0xb9e7b0 ;  /* 0x00b9e7b000067882 */ /* 0x000fe20000000000 */
[----:B------:R-:W-:-:S06]  /*0680*/  UMOV UR7, 0x3c46a4cb ;  /* 0x3c46a4cb00077882 */ /* 0x000fcc0000000000 */
[----:B------:R-:W-:Y:S02]  /*0690*/  DFMA R18, R20, R18, R16 ;  /* 0x000000121412722b */ /* 0x000fe40000000010 */
[----:B------:R-:W-:Y:S01]  /*06a0*/  DMUL R16, R10, R26 ;  /* 0x0000001a0a107228 */ /* 0x000fe20000000000 */
[----:B------:R-:W-:Y:S02]  /*06b0*/  VIADD R21, R15, 0x100000 ;  /* 0x001000000f157836 */ /* 0x000fe40000000000 */
[----:B------:R-:W-:-:S03]  /*06c0*/  IMAD.MOV.U32 R20, RZ, RZ, R14 ;  /* 0x000000ffff147224 */ /* 0x000fc600078e000e */
[----:B------:R-:W-:Y:S01]  /*06d0*/  DADD R18, R18, -UR6 ;  /* 0x8000000612127e29 */ /* 0x000fe20008000000 */
[----:B------:R-:W-:Y:S01]  /*06e0*/  UMOV UR6, 0x0 ;  /* 0x0000000000067882 */ /* 0x000fe20000000000 */
[C---:B------:R-:W-:Y:S01]  /*06f0*/  DFMA R24, R10.reuse, R26, -R16 ;  /* 0x0000001a0a18722b */ /* 0x040fe20000000810 */
[----:B------:R-:W-:Y:S01]  /*0700*/  UMOV UR7, 0x3ff00000 ;  /* 0x3ff0000000077882 */ /* 0x000fe20000000000 */
[----:B------:R-:W-:-:S04]  /*0710*/  DFMA R20, R10, R20, R22 ;  /* 0x000000140a14722b */ /* 0x000fc80000000016 */
[----:B------:R-:W-:Y:S02]  /*0720*/  DADD R22, R12, R18 ;  /* 0x000000000c167229 */ /* 0x000fe40000000012 */
[----:B------:R-:W-:-:S06]  /*0730*/  DFMA R24, R14, R26, R24 ;  /* 0x0000001a0e18722b */ /* 0x000fcc0000000018 */
[----:B------:R-:W-:Y:S02]  /*0740*/  DMUL R26, R22, R16 ;  /* 0x00000010161a7228 */ /* 0x000fe40000000000 */
[----:B------:R-:W-:Y:S02]  /*0750*/  DFMA R20, R10, R20, R24 ;  /* 0x000000140a14722b */ /* 0x000fe40000000018 */
[----:B------:R-:W-:-:S04]  /*0760*/  DADD R24, R12, -R22 ;  /* 0x000000000c187229 */ /* 0x000fc80000000816 */
[----:B------:R-:W-:-:S04]  /*0770*/  DFMA R12, R22, R16, -R26 ;  /* 0x00000010160c722b */ /* 0x000fc8000000081a */
[----:B------:R-:W-:-:S04]  /*0780*/  DADD R24, R18, R24 ;  /* 0x0000000012187229 */ /* 0x000fc80000000018 */
[----:B------:R-:W-:-:S08]  /*0790*/  DFMA R12, R22, R20, R12 ;  /* 0x00000014160c722b */ /* 0x000fd0000000000c */
[----:B------:R-:W-:-:S08]  /*07a0*/  DFMA R24, R24, R16, R12 ;  /* 0x000000101818722b */ /* 0x000fd0000000000c */
[----:B------:R-:W-:-:S08]  /*07b0*/  DADD R16, R26, R24 ;  /* 0x000000001a107229 */ /* 0x000fd00000000018 */
[--C-:B------:R-:W-:Y:S02]  /*07c0*/  DADD R12, R10, R16.reuse ;  /* 0x000000000a0c7229 */ /* 0x100fe40000000010 */
[----:B------:R-:W-:-:S06]  /*07d0*/  DADD R26, R26, -R16 ;  /* 0x000000001a1a7229 */ /* 0x000fcc0000000810 */
[----:B------:R-:W-:Y:S02]  /*07e0*/  DADD R10, R10, -R12 ;  /* 0x000000000a0a7229 */ /* 0x000fe4000000080c */
[----:B------:R-:W-:-:S06]  /*07f0*/  DADD R26, R24, R26 ;  /* 0x00000000181a7229 */ /* 0x000fcc000000001a */
[----:B------:R-:W-:-:S08]  /*0800*/  DADD R10, R16, R10 ;  /* 0x00000000100a7229 */ /* 0x000fd0000000000a */
[----:B------:R-:W-:-:S08]  /*0810*/  DADD R10, R26, R10 ;  /* 0x000000001a0a7229 */ /* 0x000fd0000000000a */
[----:B------:R-:W-:Y:S01]  /*0820*/  DADD R18, R14, R10 ;  /* 0x000000000e127229 */ /* 0x000fe2000000000a */
[----:B------:R-:W-:Y:S02]  /*0830*/  IMAD.MOV.U32 R14, RZ, RZ, -0x105c611 ;  /* 0xfefa39efff0e7424 */ /* 0x000fe400078e00ff */
[----:B------:R-:W-:Y:S02]  /*0840*/  IMAD.MOV.U32 R15, RZ, RZ, 0x3fe62e42 ;  /* 0x3fe62e42ff0f7424 */ /* 0x000fe400078e00ff */
[----:B------:R-:W-:-:S03]  /*0850*/  IMAD.MOV.U32 R10, RZ, RZ, -0x105c611 ;  /* 0xfefa39efff0a7424 */ /* 0x000fc600078e00ff */
[----:B------:R-:W-:Y:S01]  /*0860*/  DADD R16, R12, R18 ;  /* 0x000000000c107229 */ /* 0x000fe20000000012 */
[----:B------:R-:W-:-:S07]  /*0870*/  IMAD.MOV.U32 R11, RZ, RZ, 0x3fe62e42 ;  /* 0x3fe62e42ff0b7424 */ /* 0x000fce00078e00ff */
[--C-:B------:R-:W-:Y:S02]  /*0880*/  DFMA R14, R14, UR6, R16.reuse ;  /* 0x000000060e0e7c2b */ /* 0x100fe40008000010 */
[----:B------:R-:W-:-:S06]  /*0890*/  DADD R20, R12, -R16 ;  /* 0x000000000c147229 */ /* 0x000fcc0000000810 */
[----:B------:R-:W-:Y:S02]  /*08a0*/  DFMA R12, -R10, 1, R14 ;  /* 0x3ff000000a0c782b */ /* 0x000fe4000000010e */
[----:B------:R-:W-:Y:S01]  /*08b0*/  DADD R20, R18, R20 ;  /* 0x0000000012147229 */ /* 0x000fe20000000014 */
[----:B------:R-:W-:Y:S01]  /*08c0*/  MOV R18, 0x3b39803f ;  /* 0x3b39803f00127802 */ /* 0x000fe20000000f00 */
[----:B------:R-:W-:-:S04]  /*08d0*/  IMAD.MOV.U32 R19, RZ, RZ, 0x3c7abc9e ;  /* 0x3c7abc9eff137424 */ /* 0x000fc800078e00ff */
[----:B------:R-:W-:-:S08]  /*08e0*/  DADD R12, -R16, R12 ;  /* 0x00000000100c7229 */ /* 0x000fd0000000010c */
[----:B------:R-:W-:Y:S01]  /*08f0*/  DADD R12, R20, -R12 ;  /* 0x00000000140c7229 */ /* 0x000fe2000000080c */
[----:B------:R-:W-:-:S07]  /*0900*/  LOP3.LUT R20, R3, 0xff0fffff, RZ, 0xc0, !PT ;  /* 0xff0fffff03147812 */ /* 0x000fce00078ec0ff */
[----:B------:R-:W-:Y:S01]  /*0910*/  DFMA R18, R18, UR6, R12 ;  /* 0x0000000612127c2b */ /* 0x000fe2000800000c */
[----:B------:R-:W-:Y:S01]  /*0920*/  UMOV UR6, 0x3b39803f ;  /* 0x3b39803f00067882 */ /* 0x000fe20000000000 */
[----:B------:R-:W-:Y:S01]  /*0930*/  IMAD.SHL.U32 R12, R3, 0x2, RZ ;  /* 0x00000002030c7824 */ /* 0x000fe200078e00ff */
[----:B------:R-:W-:-:S04]  /*0940*/  UMOV UR7, 0x3c7abc9e ;  /* 0x3c7abc9e00077882 */ /* 0x000fc80000000000 */
[----:B------:R-:W-:Y:S01]  /*0950*/  ISETP.GT.U32.AND P1, PT, R12, -0x2000001, PT ;  /* 0xfdffffff0c00780c */ /* 0x000fe20003f24070 */
[----:B------:R-:W-:-:S03]  /*0960*/  DADD R16, R14, R18 ;  /* 0x000000000e107229 */ /* 0x000fc60000000012 */
[----:B------:R-:W-:Y:S01]  /*0970*/  SEL R21, R20, R3, P1 ;  /* 0x0000000314157207 */ /* 0x000fe20000800000 */
[----:B------:R-:W-:-:S04]  /*0980*/  IMAD.MOV.U32 R20, RZ, RZ, R4 ;  /* 0x000000ffff147224 */ /* 0x000fc800078e0004 */
[----:B------:R-:W-:Y:S02]  /*0990*/  DADD R14, R14, -R16 ;  /* 0x000000000e0e7229 */ /* 0x000fe40000000810 */
[----:B------:R-:W-:-:S06]  /*09a0*/  DMUL R12, R16, R20 ;  /* 0x00000014100c7228 */ /* 0x000fcc0000000000 */
[----:B------:R-:W-:Y:S02]  /*09b0*/  DADD R14, R18, R14 ;  /* 0x00000000120e7229 */ /* 0x000fe4000000000e */
[----:B------:R-:W-:-:S08]  /*09c0*/  DFMA R16, R16, R20, -R12 ;  /* 0x000000141010722b */ /* 0x000fd0000000080c */
[----:B------:R-:W-:Y:S01]  /*09d0*/  DFMA R20, R14, R20, R16 ;  /* 0x000000140e14722b */ /* 0x000fe20000000010 */
[----:B------:R-:W-:Y:S02]  /*09e0*/  IMAD.MOV.U32 R16, RZ, RZ, 0x652b82fe ;  /* 0x652b82feff107424 */ /* 0x000fe400078e00ff */
[----:B------:R-:W-:-:S05]  /*09f0*/  IMAD.MOV.U32 R17, RZ, RZ, 0x3ff71547 ;  /* 0x3ff71547ff117424 */ /* 0x000fca00078e00ff */
[----:B------:R-:W-:-:S08]  /*0a00*/  DADD R14, R12, R20 ;  /* 0x000000000c0e7229 */ /* 0x000fd00000000014 */
[----:B------:R-:W-:Y:S02]  /*0a10*/  DFMA R16, R14, R16, 6.75539944105574400000e+15 ;  /* 0x433800000e10742b */ /* 0x000fe40000000010 */
[----:B------:R-:W-:Y:S01]  /*0a20*/  FSETP.GEU.AND P1, PT, |R15|, 4.1917929649353027344, PT ;  /* 0x4086232b0f00780b */ /* 0x000fe20003f2e200 */
[----:B------:R-:W-:-:S05]  /*0a30*/  DADD R12, R12, -R14 ;  /* 0x000000000c0c7229 */ /* 0x000fca000000080e */
[----:B------:R-:W-:-:S03]  /*0a40*/  DADD R18, R16, -6.75539944105574400000e+15 ;  /* 0xc338000010127429 */ /* 0x000fc60000000000 */
[----:B------:R-:W-:-:S05]  /*0a50*/  DADD R20, R20, R12 ;  /* 0x0000000014147229 */ /* 0x000fca000000000c */
[----:B------:R-:W-:-:S08]  /*0a60*/  DFMA R10, R18, -R10, R14 ;  /* 0x8000000a120a722b */ /* 0x000fd0000000000e */
[----:B------:R-:W-:Y:S01]  /*0a70*/  DFMA R10, R18, -UR6, R10 ;  /* 0x80000006120a7c2b */ /* 0x000fe2000800000a */
[----:B------:R-:W-:Y:S01]  /*0a80*/  UMOV UR6, 0x69ce2bdf ;  /* 0x69ce2bdf00067882 */ /* 0x000fe20000000000 */
[----:B------:R-:W-:Y:S01]  /*0a90*/  IMAD.MOV.U32 R18, RZ, RZ, -0x35dec16 ;  /* 0xfca213eaff127424 */ /* 0x000fe200078e00ff */
[----:B------:R-:W-:Y:S01]  /*0aa0*/  UMOV UR7, 0x3e5ade15 ;  /* 0x3e5ade1500077882 */ /* 0x000fe20000000000 */
[----:B------:R-:W-:-:S06]  /*0ab0*/  IMAD.MOV.U32 R19, RZ, RZ, 0x3e928af3 ;  /* 0x3e928af3ff137424 */ /* 0x000fcc00078e00ff */
[----:B------:R-:W-:Y:S01]  /*0ac0*/  DFMA R18, R10, UR6, R18 ;  /* 0x000000060a127c2b */ /* 0x000fe20008000012 */
        /* <DEDUP_REMOVED lines=24> */
[----:B------:R-:W-:-:S08]  /*0c50*/  DFMA R18, R10, R18, 1 ;  /* 0x3ff000000a12742b */ /* 0x000fd00000000012 */
[----:B------:R-:W-:-:S10]  /*0c60*/  DFMA R10, R10, R18, 1 ;  /* 0x3ff000000a0a742b */ /* 0x000fd40000000012 */
[----:B------:R-:W-:Y:S01]  /*0c70*/  LEA R13, R16, R11, 0x14 ;  /* 0x0000000b100d7211 */ /* 0x000fe200078ea0ff */
[----:B------:R-:W-:Y:S01]  /*0c80*/  IMAD.MOV.U32 R12, RZ, RZ, R10 ;  /* 0x000000ffff0c7224 */ /* 0x000fe200078e000a */
[----:B------:R-:W-:Y:S06]  /*0c90*/  @!P1 BRA `(.L_x_1) ;  /* 0x0000000000349947 */ /* 0x000fec0003800000 */
[----:B------:R-:W-:Y:S01]  /*0ca0*/  FSETP.GEU.AND P2, PT, |R15|, 4.2275390625, PT ;  /* 0x408748000f00780b */ /* 0x000fe20003f4e200 */
[C---:B------:R-:W-:Y:S02]  /*0cb0*/  DADD R12, R14.reuse, +INF ;  /* 0x7ff000000e0c7429 */ /* 0x040fe40000000000 */
[----:B------:R-:W-:-:S08]  /*0cc0*/  DSETP.GEU.AND P1, PT, R14, RZ, PT ;  /* 0x000000ff0e00722a */ /* 0x000fd00003f2e000 */
[----:B------:R-:W-:Y:S02]  /*0cd0*/  FSEL R12, R12, RZ, P1 ;  /* 0x000000ff0c0c7208 */ /* 0x000fe40000800000 */
[----:B------:R-:W-:Y:S01]  /*0ce0*/  FSEL R13, R13, RZ, P1 ;  /* 0x000000ff0d0d7208 */ /* 0x000fe20000800000 */
[----:B------:R-:W-:Y:S06]  /*0cf0*/  @P2 BRA `(.L_x_1) ;  /* 0x00000000001c2947 */ /* 0x000fec0003800000 */
[----:B------:R-:W-:-:S04]  /*0d00*/  LEA.HI R3, R16, R16, RZ, 0x1 ;  /* 0x0000001010037211 */ /* 0x000fc800078f08ff */
[----:B------:R-:W-:-:S05]  /*0d10*/  SHF.R.S32.HI R3, RZ, 0x1, R3 ;  /* 0x00000001ff037819 */ /* 0x000fca0000011403 */
[----:B------:R-:W-:Y:S02]  /*0d20*/  IMAD.IADD R12, R16, 0x1, -R3 ;  /* 0x00000001100c7824 */ /* 0x000fe400078e0a03 */
[----:B------:R-:W-:-:S03]  /*0d30*/  IMAD R11, R3, 0x100000, R11 ;  /* 0x00100000030b7824 */ /* 0x000fc600078e020b */
[----:B------:R-:W-:Y:S01]  /*0d40*/  LEA R13, R12, 0x3ff00000, 0x14 ;  /* 0x3ff000000c0d7811 */ /* 0x000fe200078ea0ff */
[----:B------:R-:W-:-:S06]  /*0d50*/  IMAD.MOV.U32 R12, RZ, RZ, RZ ;  /* 0x000000ffff0c7224 */ /* 0x000fcc00078e00ff */
[----:B------:R-:W-:-:S11]  /*0d60*/  DMUL R12, R10, R12 ;  /* 0x0000000c0a0c7228 */ /* 0x000fd60000000000 */
.L_x_1:
[----:B------:R-:W-:Y:S01]  /*0d70*/  DFMA R20, R20, R12, R12 ;  /* 0x0000000c1414722b */ /* 0x000fe2000000000c */
[----:B------:R-:W-:Y:S01]  /*0d80*/  IMAD.MOV.U32 R10, RZ, RZ, R0 ;  /* 0x000000ffff0a7224 */ /* 0x000fe200078e0000 */
[----:B------:R-:W-:Y:S01]  /*0d90*/  DSETP.NEU.AND P1, PT, |R12|, +INF , PT ;  /* 0x7ff000000c00742a */ /* 0x000fe20003f2d200 */
[----:B------:R-:W-:-:S07]  /*0da0*/  IMAD.MOV.U32 R11, RZ, RZ, 0x0 ;  /* 0x00000000ff0b7424 */ /* 0x000fce00078e00ff */
[----:B------:R-:W-:Y:S02]  /*0db0*/  FSEL R12, R12, R20, !P1 ;  /* 0x000000140c0c7208 */ /* 0x000fe40004800000 */
[----:B------:R-:W-:Y:S01]  /*0dc0*/  FSEL R13, R13, R21, !P1 ;  /* 0x000000150d0d7208 */ /* 0x000fe20004800000 */
[----:B------:R-:W-:Y:S06]  /*0dd0*/  RET.REL.NODEC R10 `(_Z10down_sweepPiiii) ;  /* 0xfffffff00a887950 */ /* 0x000fec0003c3ffff */
.L_x_2:
        /* <DEDUP_REMOVED lines=10> */
.L_x_5:


//--------------------- .text._Z4scanPiiii        --------------------------
	.section	.text._Z4scanPiiii,"ax",@progbits
	.align	128
        .global         _Z4scanPiiii
        .type           _Z4scanPiiii,@function
        .size           _Z4scanPiiii,(.L_x_6 - _Z4scanPiiii)
        .other          _Z4scanPiiii,@"STO_CUDA_ENTRY STV_DEFAULT"
_Z4scanPiiii:
.text._Z4scanPiiii:
        /* <DEDUP_REMOVED lines=11> */
[----:B------:R-:W-:Y:S05]  /*00b0*/  CALL.REL.NOINC `($_Z4scanPiiii$__internal_accurate_pow) ;  /* 0x0000000000c87944 */ /* 0x000fea0003c00000 */
        /* <DEDUP_REMOVED lines=23> */
[----:B-12---:R-:W-:Y:S05]  /*0230*/  CALL.REL.NOINC `($_Z4scanPiiii$__internal_accurate_pow) ;  /* 0x0000000000687944 */ /* 0x006fea0003c00000 */
        /* <DEDUP_REMOVED lines=11> */
[----:B0-----:R-:W-:Y:S05]  /*02f0*/  CALL.REL.NOINC `($_Z4scanPiiii$__internal_accurate_pow) ;  /* 0x0000000000387944 */ /* 0x001fea0003c00000 */
        /* <DEDUP_REMOVED lines=10> */
[----:B------:R-:W2:Y:S02]  /*03a0*/  LDG.E R2, desc[UR4][R2.64] ;  /* 0x0000000402027981 */ /* 0x000ea4000c1e1900 */
[----:B--2---:R-:W-:-:S05]  /*03b0*/  IMAD.IADD R9, R2, 0x1, R9 ;  /* 0x0000000102097824 */ /* 0x004fca00078e0209 */
[----:B------:R-:W-:Y:S01]  /*03c0*/  STG.E desc[UR4][R4.64+-0x4], R9 ;  /* 0xfffffc0904007986 */ /* 0x000fe2000c101904 */
[----:B------:R-:W-:Y:S05]  /*03d0*/  EXIT ;  /* 0x000000000000794d */ /* 0x000fea0003800000 */
        .type           $_Z4scanPiiii$__internal_accurate_pow,@function
        .size           $_Z4scanPiiii$__internal_accurate_pow,(.L_x_6 - $_Z4scanPiiii$__internal_accurate_pow)
$_Z4scanPiiii$__internal_accurate_pow:
        /* <DEDUP_REMOVED lines=152> */
.L_x_3:
[----:B------:R-:W-:Y:S01]  /*0d60*/  DFMA R20, R20, R12, R12 ;  /* 0x0000000c1414722b */ /* 0x000fe2000000000c */
[----:B------:R-:W-:Y:S01]  /*0d70*/  IMAD.MOV.U32 R10, RZ, RZ, R0 ;  /* 0x000000ffff0a7224 */ /* 0x000fe200078e0000 */
[----:B------:R-:W-:Y:S01]  /*0d80*/  DSETP.NEU.AND P1, PT, |R12|, +INF , PT ;  /* 0x7ff000000c00742a */ /* 0x000fe20003f2d200 */
[----:B------:R-:W-:-:S07]  /*0d90*/  IMAD.MOV.U32 R11, RZ, RZ, 0x0 ;  /* 0x00000000ff0b7424 */ /* 0x000fce00078e00ff */
[----:B------:R-:W-:Y:S02]  /*0da0*/  FSEL R12, R12, R20, !P1 ;  /* 0x000000140c0c7208 */ /* 0x000fe40004800000 */
[----:B------:R-:W-:Y:S01]  /*0db0*/  FSEL R13, R13, R21, !P1 ;  /* 0x000000150d0d7208 */ /* 0x000fe20004800000 */
[----:B------:R-:W-:Y:S06]  /*0dc0*/  RET.REL.NODEC R10 `(_Z4scanPiiii) ;  /* 0xfffffff00a8c7950 */ /* 0x000fec0003c3ffff */
.L_x_4:
        /* <DEDUP_REMOVED lines=11> */
.L_x_6:


//--------------------- .nv.shared.reserved.0     --------------------------
	.section	.nv.shared.reserved.0,"aw",@nobits
	.weak		__nv_reservedSMEM_offset_0_alias
	.size		__nv_reservedSMEM_offset_0_alias, 0, 64
	.other		__nv_reservedSMEM_offset_0_alias,@"STO_CUDA_RESERVED_SHARED STV_DEFAULT"
__nv_reservedSMEM_offset_0_alias:
	.zero		0
	.zero		64


//--------------------- .nv.constant0._Z8quickfixPii --------------------------
	.section	.nv.constant0._Z8quickfixPii,"a",@progbits
	.sectionflags	@""
	.align	4
.nv.constant0._Z8quickfixPii:
	.zero		908


//--------------------- .nv.constant0._Z10down_sweepPiiii --------------------------
	.section	.nv.constant0._Z10down_sweepPiiii,"a",@progbits
	.sectionflags	@""
	.align	4
.nv.constant0._Z10down_sweepPiiii:
	.zero		916


//--------------------- .nv.constant0._Z4scanPiiii --------------------------
	.section	.nv.constant0._Z4scanPiiii,"a",@progbits
	.sectionflags	@""
	.align	4
.nv.constant0._Z4scanPiiii:
	.zero		916


//--------------------- SYMBOLS --------------------------

	.type		.nv.reservedSmem.offset0,@object
	.size		.nv.reservedSmem.offset0,0x4
